	.headerflags	@"EF_CUDA_TEXMODE_UNIFIED EF_CUDA_64BIT_ADDRESS EF_CUDA_ACCELERATORS EF_CUDA_SM90 EF_CUDA_VIRTUAL_SM(EF_CUDA_SM90)"
	.elftype	@"ET_EXEC"


//--------------------- .nv.info                  --------------------------
	.section	.nv.info,"",@"SHT_CUDA_INFO"
	.align	4


	//----- nvinfo : EIATTR_REGCOUNT
	.align		4
        /*0000*/ 	.byte	0x04, 0x2f
        /*0002*/ 	.short	(.L_1 - .L_0)
	.align		4
.L_0:
        /*0004*/ 	.word	index@(triton_per_fused_native_group_norm_10)
        /*0008*/ 	.word	0x00000015


	//----- nvinfo : EIATTR_MIN_STACK_SIZE
	.align		4
.L_1:
        /*000c*/ 	.byte	0x04, 0x12
        /*000e*/ 	.short	(.L_3 - .L_2)
	.align		4
.L_2:
        /*0010*/ 	.word	index@(triton_per_fused_native_group_norm_10)
        /*0014*/ 	.word	0x00000000


	//----- nvinfo : EIATTR_FRAME_SIZE
	.align		4
.L_3:
        /*0018*/ 	.byte	0x04, 0x11
        /*001a*/ 	.short	(.L_5 - .L_4)
	.align		4
.L_4:
        /*001c*/ 	.word	index@(triton_per_fused_native_group_norm_10)
        /*0020*/ 	.word	0x00000000


	//----- nvinfo : EIATTR_MIN_STACK_SIZE
	.align		4
.L_5:
        /*0024*/ 	.byte	0x04, 0x12
        /*0026*/ 	.short	(.L_7 - .L_6)
	.align		4
.L_6:
        /*0028*/ 	.word	index@(triton_per_fused_native_group_norm_10)
        /*002c*/ 	.word	0x00000000
.L_7:


//--------------------- .nv.info.triton_per_fused_native_group_norm_10 --------------------------
	.section	.nv.info.triton_per_fused_native_group_norm_10,"",@"SHT_CUDA_INFO"
	.sectionflags	@""
	.align	4


	//----- nvinfo : EIATTR_CUDA_API_VERSION
	.align		4
        /*0000*/ 	.byte	0x04, 0x37
        /*0002*/ 	.short	(.L_9 - .L_8)
.L_8:
        /*0004*/ 	.word	0x0000007c


	//----- nvinfo : EIATTR_KPARAM_INFO
	.align		4
.L_9:
        /*0008*/ 	.byte	0x04, 0x17
        /*000a*/ 	.short	(.L_11 - .L_10)
.L_10:
        /*000c*/ 	.word	0x00000000
        /*0010*/ 	.short	0x0006
        /*0012*/ 	.short	0x002c
        /*0014*/ 	.byte	0x00, 0xf0, 0x11, 0x00


	//----- nvinfo : EIATTR_KPARAM_INFO
	.align		4
.L_11:
        /*0018*/ 	.byte	0x04, 0x17
        /*001a*/ 	.short	(.L_13 - .L_12)
.L_12:
        /*001c*/ 	.word	0x00000000
        /*0020*/ 	.short	0x0005
        /*0022*/ 	.short	0x0028
        /*0024*/ 	.byte	0x00, 0xf0, 0x11, 0x00


	//----- nvinfo : EIATTR_KPARAM_INFO
	.align		4
.L_13:
        /*0028*/ 	.byte	0x04, 0x17
        /*002a*/ 	.short	(.L_15 - .L_14)
.L_14:
        /*002c*/ 	.word	0x00000000
        /*0030*/ 	.short	0x0004
        /*0032*/ 	.short	0x0020
        /*0034*/ 	.byte	0x00, 0xf4, 0x21, 0x00


	//----- nvinfo : EIATTR_KPARAM_INFO
	.align		4
.L_15:
        /*0038*/ 	.byte	0x04, 0x17
        /*003a*/ 	.short	(.L_17 - .L_16)
.L_16:
        /*003c*/ 	.word	0x00000000
        /*0040*/ 	.short	0x0003
        /*0042*/ 	.short	0x0018
        /*0044*/ 	.byte	0x00, 0xf4, 0x21, 0x00


	//----- nvinfo : EIATTR_KPARAM_INFO
	.align		4
.L_17:
        /*0048*/ 	.byte	0x04, 0x17
        /*004a*/ 	.short	(.L_19 - .L_18)
.L_18:
        /*004c*/ 	.word	0x00000000
        /*0050*/ 	.short	0x0002
        /*0052*/ 	.short	0x0010
        /*0054*/ 	.byte	0x00, 0xf4, 0x21, 0x00


	//----- nvinfo : EIATTR_KPARAM_INFO
	.align		4
.L_19:
        /*0058*/ 	.byte	0x04, 0x17
        /*005a*/ 	.short	(.L_21 - .L_20)
.L_20:
        /*005c*/ 	.word	0x00000000
        /*0060*/ 	.short	0x0001
        /*0062*/ 	.short	0x0008
        /*0064*/ 	.byte	0x00, 0xf4, 0x21, 0x00


	//----- nvinfo : EIATTR_KPARAM_INFO
	.align		4
.L_21:
        /*0068*/ 	.byte	0x04, 0x17
        /*006a*/ 	.short	(.L_23 - .L_22)
.L_22:
        /*006c*/ 	.word	0x00000000
        /*0070*/ 	.short	0x0000
        /*0072*/ 	.short	0x0000
        /*0074*/ 	.byte	0x00, 0xf4, 0x21, 0x00


	//----- nvinfo : EIATTR_SPARSE_MMA_MASK
	.align		4
.L_23:
        /*0078*/ 	.byte	0x03, 0x50
        /*007a*/ 	.short	0x0000


	//----- nvinfo : EIATTR_MAXREG_COUNT
	.align		4
        /*007c*/ 	.byte	0x03, 0x1b
        /*007e*/ 	.short	0x00ff


	//----- nvinfo : EIATTR_COOP_GROUP_MASK_REGIDS
	.align		4
        /*0080*/ 	.byte	0x04, 0x29
        /*0082*/ 	.short	(.L_25 - .L_24)


	//   ....[0]....
.L_24:
        /*0084*/ 	.word	0xffffffff


	//   ....[1]....
        /*0088*/ 	.word	0xffffffff


	//   ....[2]....
        /*008c*/ 	.word	0xffffffff


	//   ....[3]....
        /*0090*/ 	.word	0xffffffff


	//   ....[4]....
        /*0094*/ 	.word	0xffffffff


	//   ....[5]....
        /*0098*/ 	.word	0xffffffff


	//   ....[6]....
        /*009c*/ 	.word	0xffffffff


	//   ....[7]....
        /*00a0*/ 	.word	0xffffffff


	//   ....[8]....
        /*00a4*/ 	.word	0xffffffff


	//   ....[9]....
        /*00a8*/ 	.word	0xffffffff


	//   ....[10]....
        /*00ac*/ 	.word	0xffffffff


	//   ....[11]....
        /*00b0*/ 	.word	0xffffffff


	//----- nvinfo : EIATTR_COOP_GROUP_INSTR_OFFSETS
	.align		4
.L_25:
        /*00b4*/ 	.byte	0x04, 0x28
        /*00b6*/ 	.short	(.L_27 - .L_26)


	//   ....[0]....
.L_26:
        /*00b8*/ 	.word	0x00000320


	//   ....[1]....
        /*00bc*/ 	.word	0x00000340


	//   ....[2]....
        /*00c0*/ 	.word	0x00000360


	//   ....[3]....
        /*00c4*/ 	.word	0x00000380


	//   ....[4]....
        /*00c8*/ 	.word	0x000003a0


	//   ....[5]....
        /*00cc*/ 	.word	0x00000440


	//   ....[6]....
        /*00d0*/ 	.word	0x000004f0


	//   ....[7]....
        /*00d4*/ 	.word	0x00000510


	//   ....[8]....
        /*00d8*/ 	.word	0x00000530


	//   ....[9]....
        /*00dc*/ 	.word	0x00000550


	//   ....[10]....
        /*00e0*/ 	.word	0x00000570


	//   ....[11]....
        /*00e4*/ 	.word	0x000005e0


	//----- nvinfo : EIATTR_EXIT_INSTR_OFFSETS
	.align		4
.L_27:
        /*00e8*/ 	.byte	0x04, 0x1c
        /*00ea*/ 	.short	(.L_29 - .L_28)


	//   ....[0]....
.L_28:
        /*00ec*/ 	.word	0x000006a0


	//   ....[1]....
        /*00f0*/ 	.word	0x000006d0


	//----- nvinfo : EIATTR_REQNTID
	.align		4
.L_29:
        /*00f4*/ 	.byte	0x04, 0x10
        /*00f6*/ 	.short	(.L_31 - .L_30)
.L_30:
        /*00f8*/ 	.word	0x00000040
        /*00fc*/ 	.word	0x00000001
        /*0100*/ 	.word	0x00000001


	//----- nvinfo : EIATTR_CBANK_PARAM_SIZE
	.align		4
.L_31:
        /*0104*/ 	.byte	0x03, 0x19
        /*0106*/ 	.short	0x0030


	//----- nvinfo : EIATTR_PARAM_CBANK
	.align		4
        /*0108*/ 	.byte	0x04, 0x0a
        /*010a*/ 	.short	(.L_33 - .L_32)
	.align		4
.L_32:
        /*010c*/ 	.word	index@(.nv.constant0.triton_per_fused_native_group_norm_10)
        /*0110*/ 	.short	0x0210
        /*0112*/ 	.short	0x0030


	//----- nvinfo : EIATTR_SW_WAR
	.align		4
.L_33:
        /*0114*/ 	.byte	0x04, 0x36
        /*0116*/ 	.short	(.L_35 - .L_34)
.L_34:
        /*0118*/ 	.word	0x00000008
.L_35:


//--------------------- .nv.callgraph             --------------------------
	.section	.nv.callgraph,"",@"SHT_CUDA_CALLGRAPH"
	.align	4
	.sectionentsize	8
	.align		4
        /*0000*/ 	.word	0x00000000
	.align		4
        /*0004*/ 	.word	0xffffffff
	.align		4
        /*0008*/ 	.word	0x00000000
	.align		4
        /*000c*/ 	.word	0xfffffffe
	.align		4
        /*0010*/ 	.word	0x00000000
	.align		4
        /*0014*/ 	.word	0xfffffffd
	.align		4
        /*0018*/ 	.word	0x00000000
	.align		4
        /*001c*/ 	.word	0xfffffffc


//--------------------- .text.triton_per_fused_native_group_norm_10 --------------------------
	.section	.text.triton_per_fused_native_group_norm_10,"ax",@progbits
	.sectionflags	@"SHF_BARRIERS=1"
	.align	128
        .global         triton_per_fused_native_group_norm_10
        .type           triton_per_fused_native_group_norm_10,@function
        .size           triton_per_fused_native_group_norm_10,(.L_x_1 - triton_per_fused_native_group_norm_10)
        .other          triton_per_fused_native_group_norm_10,@"STO_CUDA_ENTRY STV_DEFAULT"
triton_per_fused_native_group_norm_10:
.text.triton_per_fused_native_group_norm_10:
[----:B------:R-:W0:Y:S02]  /*0000*/  LDC R1, c[0x0][0x28] ;  /* 0x00000a00ff017b82 */ /* 0x000e240000000800 */
[----:B------:R-:W1:Y:S01]  /*0010*/  S2R R0, SR_CTAID.X ;  /* 0x0000000000007919 */ /* 0x000e620000002500 */
[----:B------:R-:W-:Y:S01]  /*0020*/  ULDC.64 UR6, c[0x0][0x208] ;  /* 0x0000820000067ab9 */ /* 0x000fe20000000a00 */
[----:B------:R-:W2:Y:S01]  /*0030*/  S2R R14, SR_TID.X ;  /* 0x00000000000e7919 */ /* 0x000ea20000002100 */
[----:B-1----:R-:W-:-:S04]  /*0040*/  SHF.R.S32.HI R5, RZ, 0x1f, R0 ;  /* 0x0000001fff057819 */ /* 0x002fc80000011400 */
[CC--:B------:R-:W-:Y:S02]  /*0050*/  LEA.HI R9, R5.reuse, R0.reuse, RZ, 0x6 ;  /* 0x0000000005097211 */ /* 0x0c0fe400078f30ff */
[----:B------:R-:W-:Y:S02]  /*0060*/  LEA.HI R10, R5, R0, RZ, 0xc ;  /* 0x00000000050a7211 */ /* 0x000fe400078f60ff */
[----:B------:R-:W-:Y:S02]  /*0070*/  SHF.R.S32.HI R2, RZ, 0x6, R9 ;  /* 0x00000006ff027819 */ /* 0x000fe40000011409 */
[----:B------:R-:W-:Y:S02]  /*0080*/  SHF.L.U32 R10, R10, 0x7, RZ ;  /* 0x000000070a0a7819 */ /* 0x000fe400000006ff */
[----:B------:R-:W-:Y:S02]  /*0090*/  LEA.HI R4, R2, R2, RZ, 0x6 ;  /* 0x0000000202047211 */ /* 0x000fe400078f30ff */
[----:B------:R-:W-:-:S02]  /*00a0*/  LOP3.LUT R9, R9, 0x7fffffc0, RZ, 0xc0, !PT ;  /* 0x7fffffc009097812 */ /* 0x000fc400078ec0ff */
[----:B------:R-:W-:Y:S02]  /*00b0*/  LOP3.LUT R7, R4, 0x1ffffc0, RZ, 0xc0, !PT ;  /* 0x01ffffc004077812 */ /* 0x000fe400078ec0ff */
[----:B------:R-:W1:Y:S01]  /*00c0*/  LDC.64 R4, c[0x0][0x218] ;  /* 0x00008600ff047b82 */ /* 0x000e620000000a00 */
[----:B------:R-:W-:Y:S01]  /*00d0*/  LOP3.LUT R16, R10, 0xfff80000, RZ, 0xc0, !PT ;  /* 0xfff800000a107812 */ /* 0x000fe200078ec0ff */
[----:B------:R-:W-:Y:S01]  /*00e0*/  IMAD.IADD R9, R0, 0x1, -R9 ;  /* 0x0000000100097824 */ /* 0x000fe200078e0a09 */
[----:B------:R-:W-:Y:S02]  /*00f0*/  IADD3 R11, R2, -R7, RZ ;  /* 0x80000007020b7210 */ /* 0x000fe40007ffe0ff */
[----:B--2---:R-:W-:Y:S02]  /*0100*/  LOP3.LUT R2, R14, 0x3f, RZ, 0xc0, !PT ;  /* 0x0000003f0e027812 */ /* 0x004fe400078ec0ff */
[----:B------:R-:W-:Y:S01]  /*0110*/  SHF.R.S32.HI R12, RZ, 0x18, R11 ;  /* 0x00000018ff0c7819 */ /* 0x000fe2000001140b */
[----:B------:R-:W2:Y:S01]  /*0120*/  LDC.64 R6, c[0x0][0x210] ;  /* 0x00008400ff067b82 */ /* 0x000ea20000000a00 */
[----:B------:R-:W-:Y:S01]  /*0130*/  LEA R16, R9, R16, 0x1 ;  /* 0x0000001009107211 */ /* 0x000fe200078e08ff */
[----:B------:R-:W-:Y:S01]  /*0140*/  IMAD R11, R11, 0x80, R2 ;  /* 0x000000800b0b7824 */ /* 0x000fe200078e0202 */
[----:B------:R-:W-:-:S04]  /*0150*/  SGXT R12, R12, 0x1 ;  /* 0x000000010c0c781a */ /* 0x000fc80000000200 */
[----:B------:R-:W-:Y:S02]  /*0160*/  IADD3 R10, R11, 0x40, RZ ;  /* 0x000000400b0a7810 */ /* 0x000fe40007ffe0ff */
[C---:B------:R-:W-:Y:S02]  /*0170*/  LEA.HI R13, R12.reuse, R11, RZ, 0xc ;  /* 0x0000000b0c0d7211 */ /* 0x040fe400078f60ff */
[----:B------:R-:W-:Y:S02]  /*0180*/  LEA.HI R15, R12, R10, RZ, 0xc ;  /* 0x0000000a0c0f7211 */ /* 0x000fe400078f60ff */
[----:B------:R-:W-:Y:S02]  /*0190*/  LOP3.LUT R12, R13, 0x1fff000, RZ, 0xc0, !PT ;  /* 0x01fff0000d0c7812 */ /* 0x000fe400078ec0ff */
[----:B------:R-:W-:Y:S02]  /*01a0*/  LOP3.LUT R9, R15, 0x1fff000, RZ, 0xc0, !PT ;  /* 0x01fff0000f097812 */ /* 0x000fe400078ec0ff */
[-C--:B------:R-:W-:Y:S01]  /*01b0*/  LEA.HI.SX32 R13, R13, R16.reuse, 0x14 ;  /* 0x000000100d0d7211 */ /* 0x080fe200078fa2ff */
[----:B------:R-:W-:Y:S01]  /*01c0*/  IMAD.IADD R12, R11, 0x1, -R12 ;  /* 0x000000010b0c7824 */ /* 0x000fe200078e0a0c */
[----:B------:R-:W-:-:S02]  /*01d0*/  LEA.HI.SX32 R16, R15, R16, 0x14 ;  /* 0x000000100f107211 */ /* 0x000fc400078fa2ff */
[----:B------:R-:W-:Y:S01]  /*01e0*/  IADD3 R9, R10, -R9, RZ ;  /* 0x800000090a097210 */ /* 0x000fe20007ffe0ff */
[----:B------:R-:W-:-:S03]  /*01f0*/  IMAD R13, R12, 0x80, R13 ;  /* 0x000000800c0d7824 */ /* 0x000fc600078e020d */
[----:B------:R-:W-:Y:S01]  /*0200*/  LEA R9, R9, R16, 0x7 ;  /* 0x0000001009097211 */ /* 0x000fe200078e38ff */
[----:B--2---:R-:W-:-:S04]  /*0210*/  IMAD.WIDE R10, R13, 0x4, R6 ;  /* 0x000000040d0a7825 */ /* 0x004fc800078e0206 */
[----:B-1----:R-:W-:Y:S02]  /*0220*/  IMAD.WIDE R12, R13, 0x4, R4 ;  /* 0x000000040d0c7825 */ /* 0x002fe400078e0204 */
[----:B------:R-:W2:Y:S02]  /*0230*/  LDG.E.EL R10, desc[UR6][R10.64] ;  /* 0x000000060a0a7981 */ /* 0x000ea4000c2e1900 */
[C---:B------:R-:W-:Y:S02]  /*0240*/  IMAD.WIDE R6, R9.reuse, 0x4, R6 ;  /* 0x0000000409067825 */ /* 0x040fe400078e0206 */
[----:B------:R-:W2:Y:S02]  /*0250*/  LDG.E.EL R13, desc[UR6][R12.64] ;  /* 0x000000060c0d7981 */ /* 0x000ea4000c2e1900 */
[----:B------:R-:W-:Y:S02]  /*0260*/  IMAD.WIDE R4, R9, 0x4, R4 ;  /* 0x0000000409047825 */ /* 0x000fe400078e0204 */
[----:B------:R1:W3:Y:S04]  /*0270*/  LDG.E.EL R6, desc[UR6][R6.64] ;  /* 0x0000000606067981 */ /* 0x0002e8000c2e1900 */
[----:B------:R-:W3:Y:S01]  /*0280*/  LDG.E.EL R5, desc[UR6][R4.64] ;  /* 0x0000000604057981 */ /* 0x000ee2000c2e1900 */
[----:B------:R-:W4:Y:S01]  /*0290*/  S2UR UR5, SR_CgaCtaId ;  /* 0x00000000000579c3 */ /* 0x000f220000008800 */
[C---:B------:R-:W-:Y:S01]  /*02a0*/  LOP3.LUT P1, RZ, R14.reuse, 0x1f, RZ, 0xc0, !PT ;  /* 0x0000001f0eff7812 */ /* 0x040fe2000782c0ff */
[----:B------:R-:W-:Y:S01]  /*02b0*/  UMOV UR4, 0x400 ;  /* 0x0000040000047882 */ /* 0x000fe20000000000 */
[----:B-1----:R-:W-:Y:S01]  /*02c0*/  SHF.R.U32.HI R7, RZ, 0x3, R14 ;  /* 0x00000003ff077819 */ /* 0x002fe2000001160e */
[----:B----4-:R-:W-:Y:S01]  /*02d0*/  UPRMT UR4, UR5, 0x654, UR4 ;  /* 0x0000065405047896 */ /* 0x010fe20008000004 */
[----:B------:R-:W-:Y:S01]  /*02e0*/  ISETP.GE.AND P2, PT, R14, 0x2, PT ;  /* 0x000000020e00780c */ /* 0x000fe20003f46270 */
[----:B--2---:R-:W-:Y:S01]  /*02f0*/  FADD R9, R10, R13 ;  /* 0x0000000d0a097221 */ /* 0x004fe20000000000 */
[----:B---3--:R-:W-:-:S04]  /*0300*/  FADD R15, R6, R5 ;  /* 0x00000005060f7221 */ /* 0x008fc80000000000 */
[----:B------:R-:W-:-:S05]  /*0310*/  FADD R16, R9, R15 ;  /* 0x0000000f09107221 */ /* 0x000fca0000000000 */
[----:B------:R-:W1:Y:S02]  /*0320*/  SHFL.BFLY PT, R17, R16, 0x10, 0x1f ;  /* 0x0e001f0010117f89 */ /* 0x000e6400000e0000 */
[----:B-1----:R-:W-:-:S05]  /*0330*/  FADD R17, R16, R17 ;  /* 0x0000001110117221 */ /* 0x002fca0000000000 */
[----:B------:R-:W1:Y:S02]  /*0340*/  SHFL.BFLY PT, R18, R17, 0x8, 0x1f ;  /* 0x0d001f0011127f89 */ /* 0x000e6400000e0000 */
[----:B-1----:R-:W-:-:S05]  /*0350*/  FADD R18, R17, R18 ;  /* 0x0000001211127221 */ /* 0x002fca0000000000 */
[----:B------:R-:W1:Y:S02]  /*0360*/  SHFL.BFLY PT, R11, R18, 0x4, 0x1f ;  /* 0x0c801f00120b7f89 */ /* 0x000e6400000e0000 */
[----:B-1----:R-:W-:-:S05]  /*0370*/  FADD R11, R18, R11 ;  /* 0x0000000b120b7221 */ /* 0x002fca0000000000 */
[----:B------:R-:W1:Y:S02]  /*0380*/  SHFL.BFLY PT, R6, R11, 0x2, 0x1f ;  /* 0x0c401f000b067f89 */ /* 0x000e6400000e0000 */
[----:B-1----:R-:W-:-:S05]  /*0390*/  FADD R6, R11, R6 ;  /* 0x000000060b067221 */ /* 0x002fca0000000000 */
[----:B------:R-:W1:Y:S01]  /*03a0*/  SHFL.BFLY PT, R5, R6, 0x1, 0x1f ;  /* 0x0c201f0006057f89 */ /* 0x000e6200000e0000 */
[----:B------:R-:W-:Y:S01]  /*03b0*/  LOP3.LUT R13, R7, 0x4, RZ, 0xc0, !PT ;  /* 0x00000004070d7812 */ /* 0x000fe200078ec0ff */
[----:B-1----:R-:W-:-:S05]  /*03c0*/  FADD R4, R6, R5 ;  /* 0x0000000506047221 */ /* 0x002fca0000000000 */
[----:B------:R-:W-:Y:S01]  /*03d0*/  @!P1 STS [R13+UR4], R4 ;  /* 0x000000040d009988 */ /* 0x000fe20008000804 */
[C---:B------:R-:W-:Y:S01]  /*03e0*/  LEA R5, R14.reuse, UR4, 0x2 ;  /* 0x000000040e057c11 */ /* 0x040fe2000f8e10ff */
[----:B------:R-:W-:Y:S06]  /*03f0*/  BAR.SYNC.DEFER_BLOCKING 0x0 ;  /* 0x0000000000007b1d */ /* 0x000fec0000010000 */
[----:B------:R-:W1:Y:S01]  /*0400*/  @!P2 LDS R8, [R5] ;  /* 0x000000000508a984 */ /* 0x000e620000000800 */
[----:B------:R-:W-:-:S04]  /*0410*/  LOP3.LUT R6, R14, 0x1, RZ, 0xc0, !PT ;  /* 0x000000010e067812 */ /* 0x000fc800078ec0ff */
[----:B------:R-:W-:-:S04]  /*0420*/  ISETP.NE.U32.AND P0, PT, R6, 0x1, PT ;  /* 0x000000010600780c */ /* 0x000fc80003f05070 */
[----:B------:R-:W-:Y:S01]  /*0430*/  ISETP.LT.AND P0, PT, R14, 0x2, P0 ;  /* 0x000000020e00780c */ /* 0x000fe20000701270 */
[----:B-1----:R-:W1:Y:S02]  /*0440*/  SHFL.BFLY PT, R7, R8, 0x1, 0x1f ;  /* 0x0c201f0008077f89 */ /* 0x002e6400000e0000 */
[----:B-1----:R-:W-:-:S10]  /*0450*/  FADD R6, R8, R7 ;  /* 0x0000000708067221 */ /* 0x002fd40000000000 */
[----:B------:R-:W-:Y:S01]  /*0460*/  @P0 STS [R5], R6 ;  /* 0x0000000605000388 */ /* 0x000fe20000000800 */
[----:B------:R-:W-:Y:S06]  /*0470*/  BAR.SYNC.DEFER_BLOCKING 0x0 ;  /* 0x0000000000007b1d */ /* 0x000fec0000010000 */
[----:B------:R-:W1:Y:S02]  /*0480*/  LDS R7, [UR4] ;  /* 0x00000004ff077984 */ /* 0x000e640008000800 */
[----:B-1----:R-:W-:-:S04]  /*0490*/  FMUL R4, R7, 0.0078125 ;  /* 0x3c00000007047820 */ /* 0x002fc80000400000 */
[--C-:B------:R-:W-:Y:S01]  /*04a0*/  FADD R15, R15, -R4.reuse ;  /* 0x800000040f0f7221 */ /* 0x100fe20000000000 */
[----:B------:R-:W-:-:S03]  /*04b0*/  FADD R9, R9, -R4 ;  /* 0x8000000409097221 */ /* 0x000fc60000000000 */
[----:B------:R-:W-:Y:S01]  /*04c0*/  FMUL R8, R15, R15 ;  /* 0x0000000f0f087220 */ /* 0x000fe20000400000 */
[----:B------:R-:W-:Y:S03]  /*04d0*/  BAR.SYNC.DEFER_BLOCKING 0x0 ;  /* 0x0000000000007b1d */ /* 0x000fe60000010000 */
[----:B------:R-:W-:-:S05]  /*04e0*/  FFMA R8, R9, R9, R8 ;  /* 0x0000000909087223 */ /* 0x000fca0000000008 */
        /* <DEDUP_REMOVED lines=8> */
[----:B------:R-:W1:Y:S02]  /*0570*/  SHFL.BFLY PT, R11, R6, 0x1, 0x1f ;  /* 0x0c201f00060b7f89 */ /* 0x000e6400000e0000 */
[----:B-1----:R-:W-:Y:S02]  /*0580*/  FADD R12, R6, R11 ;  /* 0x0000000b060c7221 */ /* 0x002fe40000000000 */
[----:B------:R-:W1:Y:S03]  /*0590*/  LDC.64 R6, c[0x0][0x220] ;  /* 0x00008800ff067b82 */ /* 0x000e660000000a00 */
[----:B------:R-:W-:Y:S05]  /*05a0*/  @!P1 STS [R13+UR4], R12 ;  /* 0x0000000c0d009988 */ /* 0x000fea0008000804 */
[----:B------:R-:W-:Y:S08]  /*05b0*/  BAR.SYNC.DEFER_BLOCKING 0x0 ;  /* 0x0000000000007b1d */ /* 0x000ff00000010000 */
[----:B------:R-:W2:Y:S01]  /*05c0*/  LDC.64 R10, c[0x0][0x230] ;  /* 0x00008c00ff0a7b82 */ /* 0x000ea20000000a00 */
[----:B------:R-:W3:Y:S04]  /*05d0*/  @!P2 LDS R3, [R5] ;  /* 0x000000000503a984 */ /* 0x000ee80000000800 */
[----:B---3--:R-:W3:Y:S02]  /*05e0*/  SHFL.BFLY PT, R8, R3, 0x1, 0x1f ;  /* 0x0c201f0003087f89 */ /* 0x008ee400000e0000 */
[----:B---3--:R-:W-:-:S02]  /*05f0*/  FADD R14, R3, R8 ;  /* 0x00000008030e7221 */ /* 0x008fc40000000000 */
[----:B------:R-:W3:Y:S03]  /*0600*/  LDC.64 R8, c[0x0][0x228] ;  /* 0x00008a00ff087b82 */ /* 0x000ee60000000a00 */
[----:B------:R-:W-:Y:S05]  /*0610*/  @P0 STS [R5], R14 ;  /* 0x0000000e05000388 */ /* 0x000fea0000000800 */
[----:B------:R-:W-:Y:S06]  /*0620*/  BAR.SYNC.DEFER_BLOCKING 0x0 ;  /* 0x0000000000007b1d */ /* 0x000fec0000010000 */
[----:B------:R-:W4:Y:S01]  /*0630*/  LDS R15, [UR4] ;  /* 0x00000004ff0f7984 */ /* 0x000f220008000800 */
[----:B------:R-:W-:Y:S01]  /*0640*/  ISETP.NE.AND P0, PT, R2, RZ, PT ;  /* 0x000000ff0200720c */ /* 0x000fe20003f05270 */
[----:B-1----:R-:W-:-:S04]  /*0650*/  IMAD.WIDE R6, R0, 0x4, R6 ;  /* 0x0000000400067825 */ /* 0x002fc800078e0206 */
[----:B---3--:R-:W-:-:S04]  /*0660*/  IMAD.WIDE R8, R0, 0x4, R8 ;  /* 0x0000000400087825 */ /* 0x008fc800078e0208 */
[----:B--2---:R-:W-:-:S04]  /*0670*/  IMAD.WIDE R2, R0, 0x4, R10 ;  /* 0x0000000400027825 */ /* 0x004fc800078e020a */
[----:B------:R1:W-:Y:S04]  /*0680*/  @!P0 STG.E desc[UR6][R6.64], R4 ;  /* 0x0000000406008986 */ /* 0x0003e8000c101906 */
[----:B----4-:R1:W-:Y:S01]  /*0690*/  @!P0 STG.E desc[UR6][R8.64], R15 ;  /* 0x0000000f08008986 */ /* 0x0103e2000c101906 */
[----:B------:R-:W-:Y:S05]  /*06a0*/  @P0 EXIT ;  /* 0x000000000000094d */ /* 0x000fea0003800000 */
[----:B------:R-:W-:-:S05]  /*06b0*/  IMAD.MOV.U32 R5, RZ, RZ, 0x43000000 ;  /* 0x43000000ff057424 */ /* 0x000fca00078e00ff */
[----:B------:R-:W-:Y:S01]  /*06c0*/  STG.E desc[UR6][R2.64], R5 ;  /* 0x0000000502007986 */ /* 0x000fe2000c101906 */
[----:B------:R-:W-:Y:S05]  /*06d0*/  EXIT ;  /* 0x000000000000794d */ /* 0x000fea0003800000 */
.L_x_0:
[----:B------:R-:W-:-:S00]  /*06e0*/  BRA `(.L_x_0) ;  /* 0xfffffffc00fc7947 */ /* 0x000fc0000383ffff */
[----:B------:R-:W-:-:S00]  /*06f0*/  NOP ;  /* 0x0000000000007918 */ /* 0x000fc00000000000 */
        /* <DEDUP_REMOVED lines=8> */
.L_x_1:


//--------------------- .nv.shared.triton_per_fused_native_group_norm_10 --------------------------
	.section	.nv.shared.triton_per_fused_native_group_norm_10,"aw",@nobits
	.sectionflags	@""
	.align	16
	.zero		1024


//--------------------- .nv.constant0.triton_per_fused_native_group_norm_10 --------------------------
	.section	.nv.constant0.triton_per_fused_native_group_norm_10,"a",@progbits
	.sectionflags	@""
	.align	4
.nv.constant0.triton_per_fused_native_group_norm_10:
	.zero		576
